	.headerflags	@"EF_CUDA_TEXMODE_UNIFIED EF_CUDA_64BIT_ADDRESS EF_CUDA_ACCELERATORS EF_CUDA_SM90 EF_CUDA_VIRTUAL_SM(EF_CUDA_SM90)"
	.elftype	@"ET_EXEC"


//--------------------- .nv.info                  --------------------------
	.section	.nv.info,"",@"SHT_CUDA_INFO"
	.align	4


	//----- nvinfo : EIATTR_REGCOUNT
	.align		4
        /*0000*/ 	.byte	0x04, 0x2f
        /*0002*/ 	.short	(.L_3 - .L_2)
	.align		4
.L_2:
        /*0004*/ 	.word	index@(triton_poi_fused_add_div_sqrt_19)
        /*0008*/ 	.word	0x00000015


	//----- nvinfo : EIATTR_MIN_STACK_SIZE
	.align		4
.L_3:
        /*000c*/ 	.byte	0x04, 0x12
        /*000e*/ 	.short	(.L_5 - .L_4)
	.align		4
.L_4:
        /*0010*/ 	.word	index@(triton_poi_fused_add_div_sqrt_19)
        /*0014*/ 	.word	0x00000000


	//----- nvinfo : EIATTR_FRAME_SIZE
	.align		4
.L_5:
        /*0018*/ 	.byte	0x04, 0x11
        /*001a*/ 	.short	(.L_7 - .L_6)
	.align		4
.L_6:
        /*001c*/ 	.word	index@(triton_poi_fused_add_div_sqrt_19)
        /*0020*/ 	.word	0x00000000


	//----- nvinfo : EIATTR_MIN_STACK_SIZE
	.align		4
.L_7:
        /*0024*/ 	.byte	0x04, 0x12
        /*0026*/ 	.short	(.L_9 - .L_8)
	.align		4
.L_8:
        /*0028*/ 	.word	index@(triton_poi_fused_add_div_sqrt_19)
        /*002c*/ 	.word	0x00000000
.L_9:


//--------------------- .nv.info.triton_poi_fused_add_div_sqrt_19 --------------------------
	.section	.nv.info.triton_poi_fused_add_div_sqrt_19,"",@"SHT_CUDA_INFO"
	.sectionflags	@""
	.align	4


	//----- nvinfo : EIATTR_CUDA_API_VERSION
	.align		4
        /*0000*/ 	.byte	0x04, 0x37
        /*0002*/ 	.short	(.L_11 - .L_10)
.L_10:
        /*0004*/ 	.word	0x0000007c


	//----- nvinfo : EIATTR_KPARAM_INFO
	.align		4
.L_11:
        /*0008*/ 	.byte	0x04, 0x17
        /*000a*/ 	.short	(.L_13 - .L_12)
.L_12:
        /*000c*/ 	.word	0x00000000
        /*0010*/ 	.short	0x0002
        /*0012*/ 	.short	0x0010
        /*0014*/ 	.byte	0x00, 0xf0, 0x11, 0x00


	//----- nvinfo : EIATTR_KPARAM_INFO
	.align		4
.L_13:
        /*0018*/ 	.byte	0x04, 0x17
        /*001a*/ 	.short	(.L_15 - .L_14)
.L_14:
        /*001c*/ 	.word	0x00000000
        /*0020*/ 	.short	0x0001
        /*0022*/ 	.short	0x0008
        /*0024*/ 	.byte	0x00, 0xf4, 0x21, 0x00


	//----- nvinfo : EIATTR_KPARAM_INFO
	.align		4
.L_15:
        /*0028*/ 	.byte	0x04, 0x17
        /*002a*/ 	.short	(.L_17 - .L_16)
.L_16:
        /*002c*/ 	.word	0x00000000
        /*0030*/ 	.short	0x0000
        /*0032*/ 	.short	0x0000
        /*0034*/ 	.byte	0x00, 0xf4, 0x21, 0x00


	//----- nvinfo : EIATTR_SPARSE_MMA_MASK
	.align		4
.L_17:
        /*0038*/ 	.byte	0x03, 0x50
        /*003a*/ 	.short	0x0000


	//----- nvinfo : EIATTR_MAXREG_COUNT
	.align		4
        /*003c*/ 	.byte	0x03, 0x1b
        /*003e*/ 	.short	0x00ff


	//----- nvinfo : EIATTR_EXIT_INSTR_OFFSETS
	.align		4
        /*0040*/ 	.byte	0x04, 0x1c
        /*0042*/ 	.short	(.L_19 - .L_18)


	//   ....[0]....
.L_18:
        /*0044*/ 	.word	0x000004e0


	//   ....[1]....
        /*0048*/ 	.word	0x00000500


	//----- nvinfo : EIATTR_REQNTID
	.align		4
.L_19:
        /*004c*/ 	.byte	0x04, 0x10
        /*004e*/ 	.short	(.L_21 - .L_20)
.L_20:
        /*0050*/ 	.word	0x00000080
        /*0054*/ 	.word	0x00000001
        /*0058*/ 	.word	0x00000001


	//----- nvinfo : EIATTR_CBANK_PARAM_SIZE
	.align		4
.L_21:
        /*005c*/ 	.byte	0x03, 0x19
        /*005e*/ 	.short	0x0014


	//----- nvinfo : EIATTR_PARAM_CBANK
	.align		4
        /*0060*/ 	.byte	0x04, 0x0a
        /*0062*/ 	.short	(.L_23 - .L_22)
	.align		4
.L_22:
        /*0064*/ 	.word	index@(.nv.constant0.triton_poi_fused_add_div_sqrt_19)
        /*0068*/ 	.short	0x0210
        /*006a*/ 	.short	0x0014


	//----- nvinfo : EIATTR_SW_WAR
	.align		4
.L_23:
        /*006c*/ 	.byte	0x04, 0x36
        /*006e*/ 	.short	(.L_25 - .L_24)
.L_24:
        /*0070*/ 	.word	0x00000008
.L_25:


//--------------------- .nv.callgraph             --------------------------
	.section	.nv.callgraph,"",@"SHT_CUDA_CALLGRAPH"
	.align	4
	.sectionentsize	8
	.align		4
        /*0000*/ 	.word	0x00000000
	.align		4
        /*0004*/ 	.word	0xffffffff
	.align		4
        /*0008*/ 	.word	0x00000000
	.align		4
        /*000c*/ 	.word	0xfffffffe
	.align		4
        /*0010*/ 	.word	0x00000000
	.align		4
        /*0014*/ 	.word	0xfffffffd
	.align		4
        /*0018*/ 	.word	0x00000000
	.align		4
        /*001c*/ 	.word	0xfffffffc


//--------------------- .nv.constant4             --------------------------
	.section	.nv.constant4,"a",@progbits
	.align	8
	.align		8
.nv.constant4:
        /*0000*/ 	.dword	_$_str
	.align		8
        /*0008*/ 	.dword	_$_str_$_2


//--------------------- .text.triton_poi_fused_add_div_sqrt_19 --------------------------
	.section	.text.triton_poi_fused_add_div_sqrt_19,"ax",@progbits
	.align	128
        .global         triton_poi_fused_add_div_sqrt_19
        .type           triton_poi_fused_add_div_sqrt_19,@function
        .size           triton_poi_fused_add_div_sqrt_19,(.L_x_1 - triton_poi_fused_add_div_sqrt_19)
        .other          triton_poi_fused_add_div_sqrt_19,@"STO_CUDA_ENTRY STV_DEFAULT"
triton_poi_fused_add_div_sqrt_19:
.text.triton_poi_fused_add_div_sqrt_19:
[----:B------:R-:W0:Y:S02]  /*0000*/  LDC R1, c[0x0][0x28] ;  /* 0x00000a00ff017b82 */ /* 0x000e240000000800 */
[----:B------:R-:W1:Y:S01]  /*0010*/  S2R R0, SR_TID.X ;  /* 0x0000000000007919 */ /* 0x000e620000002100 */
[----:B------:R-:W-:Y:S01]  /*0020*/  ULDC.64 UR4, c[0x0][0x208] ;  /* 0x0000820000047ab9 */ /* 0x000fe20000000a00 */
[----:B------:R-:W2:Y:S01]  /*0030*/  S2R R3, SR_CTAID.X ;  /* 0x0000000000037919 */ /* 0x000ea20000002500 */
[----:B-1----:R-:W-:-:S04]  /*0040*/  SHF.L.U32 R0, R0, 0x2, RZ ;  /* 0x0000000200007819 */ /* 0x002fc800000006ff */
[----:B------:R-:W-:-:S04]  /*0050*/  LOP3.LUT R0, R0, 0x1fc, RZ, 0xc0, !PT ;  /* 0x000001fc00007812 */ /* 0x000fc800078ec0ff */
[----:B--2---:R-:W-:Y:S02]  /*0060*/  LEA R0, R3, R0, 0x9 ;  /* 0x0000000003007211 */ /* 0x004fe400078e48ff */
[----:B------:R-:W1:Y:S02]  /*0070*/  LDC.64 R2, c[0x0][0x218] ;  /* 0x00008600ff027b82 */ /* 0x000e640000000a00 */
[----:B------:R-:W-:Y:S01]  /*0080*/  IADD3 R8, R0, 0x1, RZ ;  /* 0x0000000100087810 */ /* 0x000fe20007ffe0ff */
[----:B------:R-:W-:Y:S01]  /*0090*/  IMAD.HI R5, R0, 0x5397829d, RZ ;  /* 0x5397829d00057827 */ /* 0x000fe200078e02ff */
[----:B------:R-:W-:Y:S02]  /*00a0*/  IADD3 R9, R0, 0x2, RZ ;  /* 0x0000000200097810 */ /* 0x000fe40007ffe0ff */
[----:B------:R-:W-:Y:S01]  /*00b0*/  IADD3 R10, R0, 0x3, RZ ;  /* 0x00000003000a7810 */ /* 0x000fe20007ffe0ff */
[----:B------:R-:W-:Y:S01]  /*00c0*/  IMAD.HI R6, R8, 0x5397829d, RZ ;  /* 0x5397829d08067827 */ /* 0x000fe200078e02ff */
[----:B------:R-:W-:-:S02]  /*00d0*/  SHF.R.U32.HI R4, RZ, 0x1f, R5 ;  /* 0x0000001fff047819 */ /* 0x000fc40000011605 */
[----:B------:R-:W-:Y:S01]  /*00e0*/  ISETP.GE.AND P4, PT, R0, 0xc400, PT ;  /* 0x0000c4000000780c */ /* 0x000fe20003f86270 */
[----:B------:R-:W-:Y:S01]  /*00f0*/  IMAD.HI R12, R9, 0x5397829d, RZ ;  /* 0x5397829d090c7827 */ /* 0x000fe200078e02ff */
[CC--:B------:R-:W-:Y:S02]  /*0100*/  LEA.HI.SX32 R7, R5.reuse, R4.reuse, 0x1c ;  /* 0x0000000405077211 */ /* 0x0c0fe400078fe2ff */
[----:B------:R-:W-:Y:S01]  /*0110*/  LEA.HI.SX32 R5, R5, R4, 0x14 ;  /* 0x0000000405057211 */ /* 0x000fe200078fa2ff */
[----:B------:R-:W-:Y:S01]  /*0120*/  IMAD.HI R13, R10, 0x5397829d, RZ ;  /* 0x5397829d0a0d7827 */ /* 0x000fe200078e02ff */
[----:B------:R-:W-:-:S03]  /*0130*/  SHF.R.U32.HI R11, RZ, 0x1f, R6 ;  /* 0x0000001fff0b7819 */ /* 0x000fc60000011606 */
[----:B------:R-:W-:Y:S01]  /*0140*/  IMAD R4, R7, -0x31, R0 ;  /* 0xffffffcf07047824 */ /* 0x000fe200078e0200 */
[----:B------:R-:W-:Y:S02]  /*0150*/  SHF.R.U32.HI R7, RZ, 0x1f, R12 ;  /* 0x0000001fff077819 */ /* 0x000fe4000001160c */
[----:B------:R-:W-:Y:S01]  /*0160*/  SHF.R.U32.HI R14, RZ, 0x1f, R13 ;  /* 0x0000001fff0e7819 */ /* 0x000fe2000001160d */
[----:B------:R-:W-:Y:S01]  /*0170*/  IMAD R15, R5, 0x31, R4 ;  /* 0x00000031050f7824 */ /* 0x000fe200078e0204 */
[----:B------:R-:W-:Y:S01]  /*0180*/  LEA.HI.SX32 R11, R6, R11, 0x1c ;  /* 0x0000000b060b7211 */ /* 0x000fe200078fe2ff */
[----:B------:R-:W-:Y:S01]  /*0190*/  HFMA2.MMA R4, -RZ, RZ, 0, 0 ;  /* 0x00000000ff047435 */ /* 0x000fe200000001ff */
[----:B------:R-:W-:Y:S01]  /*01a0*/  LEA.HI.SX32 R12, R12, R7, 0x1c ;  /* 0x000000070c0c7211 */ /* 0x000fe200078fe2ff */
[----:B-1----:R-:W-:Y:S01]  /*01b0*/  IMAD.WIDE R6, R15, 0x4, R2 ;  /* 0x000000040f067825 */ /* 0x002fe200078e0202 */
[----:B------:R-:W-:-:S03]  /*01c0*/  LEA.HI.SX32 R13, R13, R14, 0x1c ;  /* 0x0000000e0d0d7211 */ /* 0x000fc600078fe2ff */
[----:B------:R-:W-:Y:S02]  /*01d0*/  IMAD R8, R11, -0x31, R8 ;  /* 0xffffffcf0b087824 */ /* 0x000fe400078e0208 */
[----:B------:R-:W-:Y:S02]  /*01e0*/  IMAD R12, R12, -0x31, R9 ;  /* 0xffffffcf0c0c7824 */ /* 0x000fe400078e0209 */
[----:B------:R-:W-:Y:S01]  /*01f0*/  IMAD R10, R13, -0x31, R10 ;  /* 0xffffffcf0d0a7824 */ /* 0x000fe200078e020a */
[----:B------:R1:W2:Y:S01]  /*0200*/  @!P4 LDG.E.EL R4, desc[UR4][R6.64] ;  /* 0x000000040604c981 */ /* 0x0002a2000c2e1900 */
[C---:B------:R-:W-:Y:S01]  /*0210*/  IMAD R9, R5.reuse, 0x31, R8 ;  /* 0x0000003105097824 */ /* 0x040fe200078e0208 */
[----:B------:R-:W-:Y:S01]  /*0220*/  MOV R18, RZ ;  /* 0x000000ff00127202 */ /* 0x000fe20000000f00 */
[C---:B------:R-:W-:Y:S02]  /*0230*/  IMAD R15, R5.reuse, 0x31, R12 ;  /* 0x00000031050f7824 */ /* 0x040fe400078e020c */
[----:B------:R-:W-:Y:S01]  /*0240*/  IMAD R17, R5, 0x31, R10 ;  /* 0x0000003105117824 */ /* 0x000fe200078e020a */
[----:B------:R-:W-:Y:S01]  /*0250*/  HFMA2.MMA R5, -RZ, RZ, 0, 0 ;  /* 0x00000000ff057435 */ /* 0x000fe200000001ff */
[----:B------:R-:W-:Y:S01]  /*0260*/  IMAD.WIDE R12, R9, 0x4, R2 ;  /* 0x00000004090c7825 */ /* 0x000fe200078e0202 */
[----:B-1----:R-:W-:-:S03]  /*0270*/  MOV R6, RZ ;  /* 0x000000ff00067202 */ /* 0x002fc60000000f00 */
[--C-:B------:R-:W-:Y:S01]  /*0280*/  IMAD.WIDE R14, R15, 0x4, R2.reuse ;  /* 0x000000040f0e7825 */ /* 0x100fe200078e0202 */
[----:B------:R-:W3:Y:S03]  /*0290*/  @!P4 LDG.E.EL R18, desc[UR4][R12.64] ;  /* 0x000000040c12c981 */ /* 0x000ee6000c2e1900 */
[----:B------:R-:W-:Y:S01]  /*02a0*/  IMAD.WIDE R16, R17, 0x4, R2 ;  /* 0x0000000411107825 */ /* 0x000fe200078e0202 */
[----:B------:R-:W4:Y:S01]  /*02b0*/  @!P4 LDG.E.EL R5, desc[UR4][R14.64] ;  /* 0x000000040e05c981 */ /* 0x000f22000c2e1900 */
[----:B------:R-:W1:Y:S03]  /*02c0*/  LDC.64 R2, c[0x0][0x210] ;  /* 0x00008400ff027b82 */ /* 0x000e660000000a00 */
[----:B------:R-:W5:Y:S01]  /*02d0*/  @!P4 LDG.E.EL R6, desc[UR4][R16.64] ;  /* 0x000000041006c981 */ /* 0x000f62000c2e1900 */
[----:B------:R-:W-:-:S02]  /*02e0*/  CS2R R8, SRZ ;  /* 0x0000000000087805 */ /* 0x000fc4000001ff00 */
[----:B------:R-:W-:Y:S01]  /*02f0*/  CS2R R10, SRZ ;  /* 0x00000000000a7805 */ /* 0x000fe2000001ff00 */
[----:B-1----:R-:W-:-:S05]  /*0300*/  IMAD.WIDE R2, R0, 0x4, R2 ;  /* 0x0000000400027825 */ /* 0x002fca00078e0202 */
[----:B------:R-:W5:Y:S01]  /*0310*/  @!P4 LDG.E.128 R8, desc[UR4][R2.64] ;  /* 0x000000040208c981 */ /* 0x000f62000c1e1d00 */
[----:B--2---:R-:W1:Y:S08]  /*0320*/  MUFU.SQRT R4, R4 ;  /* 0x0000000400047308 */ /* 0x004e700000002000 */
[----:B---3--:R-:W2:Y:S01]  /*0330*/  MUFU.SQRT R18, R18 ;  /* 0x0000001200127308 */ /* 0x008ea20000002000 */
[----:B-1----:R-:W-:-:S07]  /*0340*/  FADD R0, R4, 1.00000001335143196e-10 ;  /* 0x2edbe6ff04007421 */ /* 0x002fce0000000000 */
[----:B----4-:R-:W1:Y:S01]  /*0350*/  MUFU.SQRT R5, R5 ;  /* 0x0000000500057308 */ /* 0x010e620000002000 */
[----:B------:R-:W-:Y:S01]  /*0360*/  FSETP.GT.AND P0, PT, R0, 8.50705917302346158658e+37, PT ;  /* 0x7e8000000000780b */ /* 0x000fe20003f04000 */
[----:B--2---:R-:W-:-:S06]  /*0370*/  FADD R7, R18, 1.00000001335143196e-10 ;  /* 0x2edbe6ff12077421 */ /* 0x004fcc0000000000 */
[----:B-----5:R-:W2:Y:S01]  /*0380*/  MUFU.SQRT R6, R6 ;  /* 0x0000000600067308 */ /* 0x020ea20000002000 */
[----:B------:R-:W-:-:S05]  /*0390*/  FSETP.GT.AND P1, PT, R7, 8.50705917302346158658e+37, PT ;  /* 0x7e8000000700780b */ /* 0x000fca0003f24000 */
[----:B------:R-:W-:Y:S01]  /*03a0*/  @P0 FMUL R0, R0, 0.25 ;  /* 0x3e80000000000820 */ /* 0x000fe20000400000 */
[----:B-1----:R-:W-:-:S03]  /*03b0*/  FADD R12, R5, 1.00000001335143196e-10 ;  /* 0x2edbe6ff050c7421 */ /* 0x002fc60000000000 */
[----:B------:R-:W1:Y:S02]  /*03c0*/  MUFU.RCP R15, R0 ;  /* 0x00000000000f7308 */ /* 0x000e640000001000 */
[----:B------:R-:W-:Y:S01]  /*03d0*/  FSETP.GT.AND P2, PT, R12, 8.50705917302346158658e+37, PT ;  /* 0x7e8000000c00780b */ /* 0x000fe20003f44000 */
[----:B--2---:R-:W-:Y:S01]  /*03e0*/  FADD R13, R6, 1.00000001335143196e-10 ;  /* 0x2edbe6ff060d7421 */ /* 0x004fe20000000000 */
[----:B------:R-:W-:Y:S01]  /*03f0*/  @P1 FMUL R7, R7, 0.25 ;  /* 0x3e80000007071820 */ /* 0x000fe20000400000 */
[----:B------:R-:W-:Y:S01]  /*0400*/  @P0 FMUL R8, R8, 0.25 ;  /* 0x3e80000008080820 */ /* 0x000fe20000400000 */
[----:B------:R-:W-:Y:S02]  /*0410*/  @P1 FMUL R9, R9, 0.25 ;  /* 0x3e80000009091820 */ /* 0x000fe40000400000 */
[----:B------:R-:W-:Y:S01]  /*0420*/  FSETP.GT.AND P3, PT, R13, 8.50705917302346158658e+37, PT ;  /* 0x7e8000000d00780b */ /* 0x000fe20003f64000 */
[----:B------:R-:W2:Y:S06]  /*0430*/  MUFU.RCP R4, R7 ;  /* 0x0000000700047308 */ /* 0x000eac0000001000 */
[----:B------:R-:W-:Y:S01]  /*0440*/  @P2 FMUL R12, R12, 0.25 ;  /* 0x3e8000000c0c2820 */ /* 0x000fe20000400000 */
[----:B------:R-:W-:Y:S01]  /*0450*/  @P2 FMUL R10, R10, 0.25 ;  /* 0x3e8000000a0a2820 */ /* 0x000fe20000400000 */
[----:B-1----:R-:W-:-:S02]  /*0460*/  FMUL R8, R15, R8 ;  /* 0x000000080f087220 */ /* 0x002fc40000400000 */
[----:B------:R-:W1:Y:S02]  /*0470*/  MUFU.RCP R5, R12 ;  /* 0x0000000c00057308 */ /* 0x000e640000001000 */
[----:B------:R-:W-:Y:S01]  /*0480*/  @P3 FMUL R13, R13, 0.25 ;  /* 0x3e8000000d0d3820 */ /* 0x000fe20000400000 */
[----:B------:R-:W-:Y:S01]  /*0490*/  @P3 FMUL R11, R11, 0.25 ;  /* 0x3e8000000b0b3820 */ /* 0x000fe20000400000 */
[----:B--2---:R-:W-:-:S04]  /*04a0*/  FMUL R9, R4, R9 ;  /* 0x0000000904097220 */ /* 0x004fc80000400000 */
[----:B------:R-:W2:Y:S01]  /*04b0*/  MUFU.RCP R6, R13 ;  /* 0x0000000d00067308 */ /* 0x000ea20000001000 */
[----:B-1----:R-:W-:Y:S01]  /*04c0*/  FMUL R10, R5, R10 ;  /* 0x0000000a050a7220 */ /* 0x002fe20000400000 */
[----:B--2---:R-:W-:Y:S01]  /*04d0*/  FMUL R11, R6, R11 ;  /* 0x0000000b060b7220 */ /* 0x004fe20000400000 */
[----:B------:R-:W-:Y:S06]  /*04e0*/  @P4 EXIT ;  /* 0x000000000000494d */ /* 0x000fec0003800000 */
[----:B------:R-:W-:Y:S01]  /*04f0*/  STG.E.128 desc[UR4][R2.64], R8 ;  /* 0x0000000802007986 */ /* 0x000fe2000c101d04 */
[----:B------:R-:W-:Y:S05]  /*0500*/  EXIT ;  /* 0x000000000000794d */ /* 0x000fea0003800000 */
.L_x_0:
[----:B------:R-:W-:-:S00]  /*0510*/  BRA `(.L_x_0) ;  /* 0xfffffffc00fc7947 */ /* 0x000fc0000383ffff */
[----:B------:R-:W-:-:S00]  /*0520*/  NOP ;  /* 0x0000000000007918 */ /* 0x000fc00000000000 */
        /* <DEDUP_REMOVED lines=13> */
.L_x_1:


//--------------------- .nv.global.init           --------------------------
	.section	.nv.global.init,"aw",@progbits
.nv.global.init:
	.type		_$_str,@object
	.size		_$_str,(_$_str_$_2 - _$_str)
_$_str:
        /*0000*/ 	.byte	0x5f, 0x5f, 0x43, 0x55, 0x44, 0x41, 0x5f, 0x46, 0x54, 0x5a, 0x00
	.type		_$_str_$_2,@object
	.size		_$_str_$_2,(.L_1 - _$_str_$_2)
_$_str_$_2:
        /*000b*/ 	.byte	0x5f, 0x5f, 0x43, 0x55, 0x44, 0x41, 0x5f, 0x50, 0x52, 0x45, 0x43, 0x5f, 0x53, 0x51, 0x52, 0x54
        /*001b*/ 	.byte	0x00
.L_1:


//--------------------- .nv.constant0.triton_poi_fused_add_div_sqrt_19 --------------------------
	.section	.nv.constant0.triton_poi_fused_add_div_sqrt_19,"a",@progbits
	.sectionflags	@""
	.align	4
.nv.constant0.triton_poi_fused_add_div_sqrt_19:
	.zero		548
